//
// Generated by NVIDIA NVVM Compiler
//
// Compiler Build ID: CL-36424714
// Cuda compilation tools, release 13.0, V13.0.88
// Based on NVVM 20.0.0
//

.version 9.0
.target sm_100
.address_size 64

	// .globl	_Z17kernel_max_sharedPf
.extern .shared .align 16 .b8 sdata[];

.visible .entry _Z17kernel_max_sharedPf(
	.param .u64 .ptr .align 1 _Z17kernel_max_sharedPf_param_0
)
{
	.reg .b16 	%rs<4>;
	.reg .b32 	%r<9>;
	.reg .b32 	%f<3>;
	.reg .b64 	%rd<5>;

	ld.param.u64 	%rd1, [_Z17kernel_max_sharedPf_param_0];
	cvta.to.global.u64 	%rd2, %rd1;
	mov.u32 	%r1, %tid.x;
	cvt.rn.f32.u32 	%f1, %r1;
	mov.u32 	%r2, %ntid.x;
	cvt.u16.u32 	%rs1, %r1;
	cvt.u16.u32 	%rs2, %r2;
	rem.u16 	%rs3, %rs1, %rs2;
	mul.wide.u16 	%r3, %rs3, 4;
	mov.u32 	%r4, sdata;
	add.s32 	%r5, %r4, %r3;
	st.shared.f32 	[%r5], %f1;
	shl.b32 	%r6, %r1, 1;
	cvt.rn.f32.u32 	%f2, %r6;
	mov.u32 	%r7, %ctaid.x;
	mad.lo.s32 	%r8, %r7, %r2, %r1;
	mul.wide.u32 	%rd3, %r8, 4;
	add.s64 	%rd4, %rd2, %rd3;
	st.global.f32 	[%rd4], %f2;
	ret;

}


// ===== COMPILED SASS (sm_100) =====

	.target	sm_100

	.elftype	@"ET_EXEC"


//--------------------- .note.nv.tkinfo           --------------------------
	.section	.note.nv.tkinfo,"",@"SHT_NOTE"
	.sectionflags	@"SHF_NOTE_NV_TKINFO"
	.tkinfo
        /*0018*/ 	.word	0x00000002
        /*0030*/ 	.string	""
        /*0030*/ 	.string	"ptxas"
        /*0030*/ 	.string	"Cuda compilation tools, release 13.0, V13.0.88"
        /*0030*/ 	.string	"Build cuda_13.0.r13.0/compiler.36424714_0"
        /*0030*/ 	.string	"-arch sm_100 -m 64 "



//--------------------- .note.nv.cuinfo           --------------------------
	.section	.note.nv.cuinfo,"",@"SHT_NOTE"
	.sectionflags	@"SHF_NOTE_NV_CUINFO"
        /*0018*/ 	.short	0x0002
        /*001a*/ 	.short	0x0064
        /*001c*/ 	.short	0x0082
	.zero		2


//--------------------- .nv.info                  --------------------------
	.section	.nv.info,"",@"SHT_CUDA_INFO"
	.align	4


	//----- nvinfo : EIATTR_REGCOUNT
	.align		4
        /*0000*/ 	.byte	0x04, 0x2f
        /*0002*/ 	.short	(.L_1 - .L_0)
	.align		4
.L_0:
        /*0004*/ 	.word	index@(_Z17kernel_max_sharedPf)
        /*0008*/ 	.word	0x0000000c


	//----- nvinfo : EIATTR_FRAME_SIZE
	.align		4
.L_1:
        /*000c*/ 	.byte	0x04, 0x11
        /*000e*/ 	.short	(.L_3 - .L_2)
	.align		4
.L_2:
        /*0010*/ 	.word	index@($__internal_0_$__cuda_sm20_rem_u16)
        /*0014*/ 	.word	0x00000000


	//----- nvinfo : EIATTR_FRAME_SIZE
	.align		4
.L_3:
        /*0018*/ 	.byte	0x04, 0x11
        /*001a*/ 	.short	(.L_5 - .L_4)
	.align		4
.L_4:
        /*001c*/ 	.word	index@(_Z17kernel_max_sharedPf)
        /*0020*/ 	.word	0x00000000


	//----- nvinfo : EIATTR_MIN_STACK_SIZE
	.align		4
.L_5:
        /*0024*/ 	.byte	0x04, 0x12
        /*0026*/ 	.short	(.L_7 - .L_6)
	.align		4
.L_6:
        /*0028*/ 	.word	index@(_Z17kernel_max_sharedPf)
        /*002c*/ 	.word	0x00000000
.L_7:


//--------------------- .nv.compat                --------------------------
	.section	.nv.compat,"",@"SHT_CUDA_COMPAT_INFO"
	.align	4
        /*0000*/ 	.byte	0x02, 0x09, 0x00, 0x00, 0x02, 0x02, 0x01, 0x00, 0x02, 0x05, 0x05, 0x00, 0x03, 0x07, 0x01, 0x01
        /*0010*/ 	.byte	0x02, 0x03, 0x00, 0x00, 0x02, 0x06, 0x01, 0x00, 0x04, 0x0b, 0x08, 0x00, 0x01, 0x00, 0x00, 0x00
        /*0020*/ 	.byte	0x00, 0x00, 0x00, 0x00


//--------------------- .nv.info._Z17kernel_max_sharedPf --------------------------
	.section	.nv.info._Z17kernel_max_sharedPf,"",@"SHT_CUDA_INFO"
	.sectionflags	@""
	.align	4


	//----- nvinfo : EIATTR_CUDA_API_VERSION
	.align		4
        /*0000*/ 	.byte	0x04, 0x37
        /*0002*/ 	.short	(.L_9 - .L_8)
.L_8:
        /*0004*/ 	.word	0x00000082


	//----- nvinfo : EIATTR_KPARAM_INFO
	.align		4
.L_9:
        /*0008*/ 	.byte	0x04, 0x17
        /*000a*/ 	.short	(.L_11 - .L_10)
.L_10:
        /*000c*/ 	.word	0x00000000
        /*0010*/ 	.short	0x0000
        /*0012*/ 	.short	0x0000
        /*0014*/ 	.byte	0x00, 0xf5, 0x21, 0x00


	//----- nvinfo : EIATTR_SPARSE_MMA_MASK
	.align		4
.L_11:
        /*0018*/ 	.byte	0x03, 0x50
        /*001a*/ 	.short	0x0000


	//----- nvinfo : EIATTR_MAXREG_COUNT
	.align		4
        /*001c*/ 	.byte	0x03, 0x1b
        /*001e*/ 	.short	0x00ff


	//----- nvinfo : EIATTR_MERCURY_ISA_VERSION
	.align		4
        /*0020*/ 	.byte	0x03, 0x5f
        /*0022*/ 	.short	0x0101


	//----- nvinfo : EIATTR_VRC_CTA_INIT_COUNT
	.align		4
        /*0024*/ 	.byte	0x02, 0x4a
	.zero		1
	.zero		1


	//----- nvinfo : EIATTR_EXIT_INSTR_OFFSETS
	.align		4
        /*0028*/ 	.byte	0x04, 0x1c
        /*002a*/ 	.short	(.L_13 - .L_12)


	//   ....[0]....
.L_12:
        /*002c*/ 	.word	0x00000160


	//----- nvinfo : EIATTR_CRS_STACK_SIZE
	.align		4
.L_13:
        /*0030*/ 	.byte	0x04, 0x1e
        /*0032*/ 	.short	(.L_15 - .L_14)
.L_14:
        /*0034*/ 	.word	0x00000000


	//----- nvinfo : EIATTR_CBANK_PARAM_SIZE
	.align		4
.L_15:
        /*0038*/ 	.byte	0x03, 0x19
        /*003a*/ 	.short	0x0008


	//----- nvinfo : EIATTR_PARAM_CBANK
	.align		4
        /*003c*/ 	.byte	0x04, 0x0a
        /*003e*/ 	.short	(.L_17 - .L_16)
	.align		4
.L_16:
        /*0040*/ 	.word	index@(.nv.constant0._Z17kernel_max_sharedPf)
        /*0044*/ 	.short	0x0380
        /*0046*/ 	.short	0x0008


	//----- nvinfo : EIATTR_SW_WAR
	.align		4
.L_17:
        /*0048*/ 	.byte	0x04, 0x36
        /*004a*/ 	.short	(.L_19 - .L_18)
.L_18:
        /*004c*/ 	.word	0x00000008
.L_19:


//--------------------- .nv.callgraph             --------------------------
	.section	.nv.callgraph,"",@"SHT_CUDA_CALLGRAPH"
	.align	4
	.sectionentsize	8
	.align		4
        /*0000*/ 	.word	0x00000000
	.align		4
        /*0004*/ 	.word	0xffffffff
	.align		4
        /*0008*/ 	.word	0x00000000
	.align		4
        /*000c*/ 	.word	0xfffffffe
	.align		4
        /*0010*/ 	.word	0x00000000
	.align		4
        /*0014*/ 	.word	0xfffffffd
	.align		4
        /*0018*/ 	.word	0x00000000
	.align		4
        /*001c*/ 	.word	0xfffffffc


//--------------------- .text._Z17kernel_max_sharedPf --------------------------
	.section	.text._Z17kernel_max_sharedPf,"ax",@progbits
	.align	128
        .global         _Z17kernel_max_sharedPf
        .type           _Z17kernel_max_sharedPf,@function
        .size           _Z17kernel_max_sharedPf,(.L_x_1 - _Z17kernel_max_sharedPf)
        .other          _Z17kernel_max_sharedPf,@"STO_CUDA_ENTRY STV_DEFAULT"
_Z17kernel_max_sharedPf:
.text._Z17kernel_max_sharedPf:
[----:B------:R-:W-:Y:S01]  /*0000*/  LDC R1, c[0x0][0x37c] ;  /* 0x0000df00ff017b82 */ /* 0x000fe20000000800 */
[----:B------:R-:W0:Y:S01]  /*0010*/  S2R R9, SR_TID.X ;  /* 0x0000000000097919 */ /* 0x000e220000002100 */
[----:B------:R-:W1:Y:S01]  /*0020*/  LDCU UR8, c[0x0][0x360] ;  /* 0x00006c00ff0877ac */ /* 0x000e620008000800 */
[----:B------:R-:W2:Y:S01]  /*0030*/  LDCU.64 UR6, c[0x0][0x358] ;  /* 0x00006b00ff0677ac */ /* 0x000ea20008000a00 */
[----:B-1----:R-:W-:Y:S01]  /*0040*/  ULOP3.LUT UR4, UR8, 0xffff, URZ, 0xc0, !UPT ;  /* 0x0000ffff08047892 */ /* 0x002fe2000f8ec0ff */
[----:B0-----:R-:W-:Y:S02]  /*0050*/  I2FP.F32.U32 R0, R9 ;  /* 0x0000000900007245 */ /* 0x001fe40000201000 */
[----:B------:R-:W-:Y:S02]  /*0060*/  LOP3.LUT R4, R9, 0xffff, RZ, 0xc0, !PT ;  /* 0x0000ffff09047812 */ /* 0x000fe400078ec0ff */
[----:B--2---:R-:W-:-:S07]  /*0070*/  MOV R8, 0x90 ;  /* 0x0000009000087802 */ /* 0x004fce0000000f00 */
[----:B------:R-:W-:Y:S05]  /*0080*/  CALL.REL.NOINC `($__internal_0_$__cuda_sm20_rem_u16) ;  /* 0x0000000000387944 */ /* 0x000fea0003c00000 */
[----:B------:R-:W0:Y:S01]  /*0090*/  S2R R6, SR_CTAID.X ;  /* 0x0000000000067919 */ /* 0x000e220000002500 */
[----:B------:R-:W1:Y:S01]  /*00a0*/  S2UR UR5, SR_CgaCtaId ;  /* 0x00000000000579c3 */ /* 0x000e620000008800 */
[----:B------:R-:W-:Y:S01]  /*00b0*/  UMOV UR4, 0x400 ;  /* 0x0000040000047882 */ /* 0x000fe20000000000 */
[----:B------:R-:W-:Y:S01]  /*00c0*/  IMAD.SHL.U32 R4, R9, 0x2, RZ ;  /* 0x0000000209047824 */ /* 0x000fe200078e00ff */
[----:B------:R-:W-:-:S04]  /*00d0*/  LOP3.LUT R5, R7, 0xffff, RZ, 0xc0, !PT ;  /* 0x0000ffff07057812 */ /* 0x000fc800078ec0ff */
[----:B------:R-:W-:Y:S01]  /*00e0*/  I2FP.F32.U32 R7, R4 ;  /* 0x0000000400077245 */ /* 0x000fe20000201000 */
[----:B------:R-:W2:Y:S01]  /*00f0*/  LDC.64 R2, c[0x0][0x380] ;  /* 0x0000e000ff027b82 */ /* 0x000ea20000000a00 */
[----:B-1----:R-:W-:-:S06]  /*0100*/  ULEA UR4, UR5, UR4, 0x18 ;  /* 0x0000000405047291 */ /* 0x002fcc000f8ec0ff */
[----:B------:R-:W-:Y:S01]  /*0110*/  LEA R5, R5, UR4, 0x2 ;  /* 0x0000000405057c11 */ /* 0x000fe2000f8e10ff */
[----:B0-----:R-:W-:-:S04]  /*0120*/  IMAD R9, R6, UR8, R9 ;  /* 0x0000000806097c24 */ /* 0x001fc8000f8e0209 */
[----:B--2---:R-:W-:Y:S01]  /*0130*/  IMAD.WIDE.U32 R2, R9, 0x4, R2 ;  /* 0x0000000409027825 */ /* 0x004fe200078e0002 */
[----:B------:R-:W-:Y:S04]  /*0140*/  STS [R5], R0 ;  /* 0x0000000005007388 */ /* 0x000fe80000000800 */
[----:B------:R-:W-:Y:S01]  /*0150*/  STG.E desc[UR6][R2.64], R7 ;  /* 0x0000000702007986 */ /* 0x000fe2000c101906 */
[----:B------:R-:W-:Y:S05]  /*0160*/  EXIT ;  /* 0x000000000000794d */ /* 0x000fea0003800000 */
        .weak           $__internal_0_$__cuda_sm20_rem_u16
        .type           $__internal_0_$__cuda_sm20_rem_u16,@function
        .size           $__internal_0_$__cuda_sm20_rem_u16,(.L_x_1 - $__internal_0_$__cuda_sm20_rem_u16)
$__internal_0_$__cuda_sm20_rem_u16:
[----:B------:R-:W0:Y:S01]  /*0170*/  I2F.U16 R2, UR4 ;  /* 0x0000000400027d06 */ /* 0x000e220008101000 */
[----:B------:R-:W-:Y:S01]  /*0180*/  IMAD.MOV.U32 R3, RZ, RZ, 0x4b800000 ;  /* 0x4b800000ff037424 */ /* 0x000fe200078e00ff */
[C---:B0-----:R-:W-:Y:S02]  /*0190*/  FSETP.GEU.AND P1, PT, |R2|.reuse, 1.175494350822287508e-38, PT ;  /* 0x008000000200780b */ /* 0x041fe40003f2e200 */
[----:B------:R-:W-:Y:S02]  /*01a0*/  FSETP.GT.AND P0, PT, |R2|, 8.50705917302346158658e+37, PT ;  /* 0x7e8000000200780b */ /* 0x000fe40003f04200 */
[----:B------:R-:W-:-:S04]  /*01b0*/  FSEL R3, R3, 1, !P1 ;  /* 0x3f80000003037808 */ /* 0x000fc80004800000 */
[----:B------:R-:W-:Y:S02]  /*01c0*/  FSEL R3, R3, 0.25, !P0 ;  /* 0x3e80000003037808 */ /* 0x000fe40004000000 */
[----:B------:R-:W-:-:S03]  /*01d0*/  ISETP.NE.U32.AND P0, PT, RZ, UR4, PT ;  /* 0x00000004ff007c0c */ /* 0x000fc6000bf05070 */
[----:B------:R-:W-:Y:S02]  /*01e0*/  FMUL R5, R2, R3 ;  /* 0x0000000302057220 */ /* 0x000fe40000400000 */
[----:B------:R-:W-:Y:S08]  /*01f0*/  I2F.U16.RZ R2, R4 ;  /* 0x0000000400027306 */ /* 0x000ff0000010d000 */
[----:B------:R-:W0:Y:S02]  /*0200*/  MUFU.RCP R6, R5 ;  /* 0x0000000500067308 */ /* 0x000e240000001000 */
[----:B0-----:R-:W-:-:S04]  /*0210*/  FMUL R6, R3, R6 ;  /* 0x0000000603067220 */ /* 0x001fc80000400000 */
[----:B------:R-:W-:-:S04]  /*0220*/  VIADD R3, R6, 0x2 ;  /* 0x0000000206037836 */ /* 0x000fc80000000000 */
[----:B------:R-:W-:Y:S01]  /*0230*/  FMUL.RZ R6, R2, R3 ;  /* 0x0000000302067220 */ /* 0x000fe2000040c000 */
[----:B------:R-:W-:-:S05]  /*0240*/  HFMA2 R3, -RZ, RZ, 0, 0 ;  /* 0x00000000ff037431 */ /* 0x000fca00000001ff */
[----:B------:R-:W0:Y:S02]  /*0250*/  F2I.U32.TRUNC.NTZ R6, R6 ;  /* 0x0000000600067305 */ /* 0x000e24000020f000 */
[----:B0-----:R-:W-:-:S04]  /*0260*/  LOP3.LUT R2, R6, 0xffff, RZ, 0xc0, !PT ;  /* 0x0000ffff06027812 */ /* 0x001fc800078ec0ff */
[----:B------:R-:W-:Y:S01]  /*0270*/  IADD3 R7, PT, PT, -R2, RZ, RZ ;  /* 0x000000ff02077210 */ /* 0x000fe20007ffe1ff */
[----:B------:R-:W-:-:S04]  /*0280*/  IMAD.MOV.U32 R2, RZ, RZ, R8 ;  /* 0x000000ffff027224 */ /* 0x000fc800078e0008 */
[----:B------:R-:W-:Y:S02]  /*0290*/  IMAD R7, R7, UR4, R4 ;  /* 0x0000000407077c24 */ /* 0x000fe4000f8e0204 */
[----:B------:R-:W-:Y:S01]  /*02a0*/  @!P0 IMAD.MOV.U32 R7, RZ, RZ, -0x1 ;  /* 0xffffffffff078424 */ /* 0x000fe200078e00ff */
[----:B------:R-:W-:Y:S06]  /*02b0*/  RET.REL.NODEC R2 `(_Z17kernel_max_sharedPf) ;  /* 0xfffffffc02507950 */ /* 0x000fec0003c3ffff */
.L_x_0:
[----:B------:R-:W-:-:S00]  /*02c0*/  BRA `(.L_x_0) ;  /* 0xfffffffc00fc7947 */ /* 0x000fc0000383ffff */
[----:B------:R-:W-:-:S00]  /*02d0*/  NOP ;  /* 0x0000000000007918 */ /* 0x000fc00000000000 */
        /* <DEDUP_REMOVED lines=10> */
.L_x_1:


//--------------------- .nv.shared._Z17kernel_max_sharedPf --------------------------
	.section	.nv.shared._Z17kernel_max_sharedPf,"aw",@nobits
	.sectionflags	@""
	.align	16
	.zero		1024


//--------------------- .nv.shared.reserved.0     --------------------------
	.section	.nv.shared.reserved.0,"aw",@nobits
	.weak		__nv_reservedSMEM_offset_0_alias
	.size		__nv_reservedSMEM_offset_0_alias, 0, 64
	.other		__nv_reservedSMEM_offset_0_alias,@"STO_CUDA_RESERVED_SHARED STV_DEFAULT"
__nv_reservedSMEM_offset_0_alias:
	.zero		0
	.zero		64


//--------------------- .nv.constant0._Z17kernel_max_sharedPf --------------------------
	.section	.nv.constant0._Z17kernel_max_sharedPf,"a",@progbits
	.sectionflags	@""
	.align	4
.nv.constant0._Z17kernel_max_sharedPf:
	.zero		904


//--------------------- SYMBOLS --------------------------

	.type		.nv.reservedSmem.offset0,@object
	.size		.nv.reservedSmem.offset0,0x4
	.type		.nv.reservedSmem.cap,@object
	.size		.nv.reservedSmem.cap,0x4
